	.headerflags	@"EF_CUDA_TEXMODE_UNIFIED EF_CUDA_64BIT_ADDRESS EF_CUDA_ACCELERATORS EF_CUDA_SM90 EF_CUDA_VIRTUAL_SM(EF_CUDA_SM90)"
	.elftype	@"ET_EXEC"


//--------------------- .nv.info                  --------------------------
	.section	.nv.info,"",@"SHT_CUDA_INFO"
	.align	4


	//----- nvinfo : EIATTR_REGCOUNT
	.align		4
        /*0000*/ 	.byte	0x04, 0x2f
        /*0002*/ 	.short	(.L_3 - .L_2)
	.align		4
.L_2:
        /*0004*/ 	.word	index@(triton_poi_fused__native_batch_norm_legit_no_training_leaky_relu_leaky_relu_backward_3)
        /*0008*/ 	.word	0x00000012


	//----- nvinfo : EIATTR_MIN_STACK_SIZE
	.align		4
.L_3:
        /*000c*/ 	.byte	0x04, 0x12
        /*000e*/ 	.short	(.L_5 - .L_4)
	.align		4
.L_4:
        /*0010*/ 	.word	index@(triton_poi_fused__native_batch_norm_legit_no_training_leaky_relu_leaky_relu_backward_3)
        /*0014*/ 	.word	0x00000000


	//----- nvinfo : EIATTR_FRAME_SIZE
	.align		4
.L_5:
        /*0018*/ 	.byte	0x04, 0x11
        /*001a*/ 	.short	(.L_7 - .L_6)
	.align		4
.L_6:
        /*001c*/ 	.word	index@(triton_poi_fused__native_batch_norm_legit_no_training_leaky_relu_leaky_relu_backward_3)
        /*0020*/ 	.word	0x00000000


	//----- nvinfo : EIATTR_MIN_STACK_SIZE
	.align		4
.L_7:
        /*0024*/ 	.byte	0x04, 0x12
        /*0026*/ 	.short	(.L_9 - .L_8)
	.align		4
.L_8:
        /*0028*/ 	.word	index@(triton_poi_fused__native_batch_norm_legit_no_training_leaky_relu_leaky_relu_backward_3)
        /*002c*/ 	.word	0x00000000
.L_9:


//--------------------- .nv.info.triton_poi_fused__native_batch_norm_legit_no_training_leaky_relu_leaky_relu_backward_3 --------------------------
	.section	.nv.info.triton_poi_fused__native_batch_norm_legit_no_training_leaky_relu_leaky_relu_backward_3,"",@"SHT_CUDA_INFO"
	.sectionflags	@""
	.align	4


	//----- nvinfo : EIATTR_CUDA_API_VERSION
	.align		4
        /*0000*/ 	.byte	0x04, 0x37
        /*0002*/ 	.short	(.L_11 - .L_10)
.L_10:
        /*0004*/ 	.word	0x0000007c


	//----- nvinfo : EIATTR_KPARAM_INFO
	.align		4
.L_11:
        /*0008*/ 	.byte	0x04, 0x17
        /*000a*/ 	.short	(.L_13 - .L_12)
.L_12:
        /*000c*/ 	.word	0x00000000
        /*0010*/ 	.short	0x0007
        /*0012*/ 	.short	0x0038
        /*0014*/ 	.byte	0x00, 0xf0, 0x11, 0x00


	//----- nvinfo : EIATTR_KPARAM_INFO
	.align		4
.L_13:
        /*0018*/ 	.byte	0x04, 0x17
        /*001a*/ 	.short	(.L_15 - .L_14)
.L_14:
        /*001c*/ 	.word	0x00000000
        /*0020*/ 	.short	0x0006
        /*0022*/ 	.short	0x0030
        /*0024*/ 	.byte	0x00, 0xf4, 0x21, 0x00


	//----- nvinfo : EIATTR_KPARAM_INFO
	.align		4
.L_15:
        /*0028*/ 	.byte	0x04, 0x17
        /*002a*/ 	.short	(.L_17 - .L_16)
.L_16:
        /*002c*/ 	.word	0x00000000
        /*0030*/ 	.short	0x0005
        /*0032*/ 	.short	0x0028
        /*0034*/ 	.byte	0x00, 0xf4, 0x21, 0x00


	//----- nvinfo : EIATTR_KPARAM_INFO
	.align		4
.L_17:
        /*0038*/ 	.byte	0x04, 0x17
        /*003a*/ 	.short	(.L_19 - .L_18)
.L_18:
        /*003c*/ 	.word	0x00000000
        /*0040*/ 	.short	0x0004
        /*0042*/ 	.short	0x0020
        /*0044*/ 	.byte	0x00, 0xf4, 0x21, 0x00


	//----- nvinfo : EIATTR_KPARAM_INFO
	.align		4
.L_19:
        /*0048*/ 	.byte	0x04, 0x17
        /*004a*/ 	.short	(.L_21 - .L_20)
.L_20:
        /*004c*/ 	.word	0x00000000
        /*0050*/ 	.short	0x0003
        /*0052*/ 	.short	0x0018
        /*0054*/ 	.byte	0x00, 0xf4, 0x21, 0x00


	//----- nvinfo : EIATTR_KPARAM_INFO
	.align		4
.L_21:
        /*0058*/ 	.byte	0x04, 0x17
        /*005a*/ 	.short	(.L_23 - .L_22)
.L_22:
        /*005c*/ 	.word	0x00000000
        /*0060*/ 	.short	0x0002
        /*0062*/ 	.short	0x0010
        /*0064*/ 	.byte	0x00, 0xf4, 0x21, 0x00


	//----- nvinfo : EIATTR_KPARAM_INFO
	.align		4
.L_23:
        /*0068*/ 	.byte	0x04, 0x17
        /*006a*/ 	.short	(.L_25 - .L_24)
.L_24:
        /*006c*/ 	.word	0x00000000
        /*0070*/ 	.short	0x0001
        /*0072*/ 	.short	0x0008
        /*0074*/ 	.byte	0x00, 0xf4, 0x21, 0x00


	//----- nvinfo : EIATTR_KPARAM_INFO
	.align		4
.L_25:
        /*0078*/ 	.byte	0x04, 0x17
        /*007a*/ 	.short	(.L_27 - .L_26)
.L_26:
        /*007c*/ 	.word	0x00000000
        /*0080*/ 	.short	0x0000
        /*0082*/ 	.short	0x0000
        /*0084*/ 	.byte	0x00, 0xf4, 0x21, 0x00


	//----- nvinfo : EIATTR_SPARSE_MMA_MASK
	.align		4
.L_27:
        /*0088*/ 	.byte	0x03, 0x50
        /*008a*/ 	.short	0x0000


	//----- nvinfo : EIATTR_MAXREG_COUNT
	.align		4
        /*008c*/ 	.byte	0x03, 0x1b
        /*008e*/ 	.short	0x00ff


	//----- nvinfo : EIATTR_EXIT_INSTR_OFFSETS
	.align		4
        /*0090*/ 	.byte	0x04, 0x1c
        /*0092*/ 	.short	(.L_29 - .L_28)


	//   ....[0]....
.L_28:
        /*0094*/ 	.word	0x00000380


	//   ....[1]....
        /*0098*/ 	.word	0x000003a0


	//----- nvinfo : EIATTR_REQNTID
	.align		4
.L_29:
        /*009c*/ 	.byte	0x04, 0x10
        /*009e*/ 	.short	(.L_31 - .L_30)
.L_30:
        /*00a0*/ 	.word	0x00000080
        /*00a4*/ 	.word	0x00000001
        /*00a8*/ 	.word	0x00000001


	//----- nvinfo : EIATTR_CBANK_PARAM_SIZE
	.align		4
.L_31:
        /*00ac*/ 	.byte	0x03, 0x19
        /*00ae*/ 	.short	0x003c


	//----- nvinfo : EIATTR_PARAM_CBANK
	.align		4
        /*00b0*/ 	.byte	0x04, 0x0a
        /*00b2*/ 	.short	(.L_33 - .L_32)
	.align		4
.L_32:
        /*00b4*/ 	.word	index@(.nv.constant0.triton_poi_fused__native_batch_norm_legit_no_training_leaky_relu_leaky_relu_backward_3)
        /*00b8*/ 	.short	0x0210
        /*00ba*/ 	.short	0x003c


	//----- nvinfo : EIATTR_SW_WAR
	.align		4
.L_33:
        /*00bc*/ 	.byte	0x04, 0x36
        /*00be*/ 	.short	(.L_35 - .L_34)
.L_34:
        /*00c0*/ 	.word	0x00000008
.L_35:


//--------------------- .nv.callgraph             --------------------------
	.section	.nv.callgraph,"",@"SHT_CUDA_CALLGRAPH"
	.align	4
	.sectionentsize	8
	.align		4
        /*0000*/ 	.word	0x00000000
	.align		4
        /*0004*/ 	.word	0xffffffff
	.align		4
        /*0008*/ 	.word	0x00000000
	.align		4
        /*000c*/ 	.word	0xfffffffe
	.align		4
        /*0010*/ 	.word	0x00000000
	.align		4
        /*0014*/ 	.word	0xfffffffd
	.align		4
        /*0018*/ 	.word	0x00000000
	.align		4
        /*001c*/ 	.word	0xfffffffc


//--------------------- .nv.constant4             --------------------------
	.section	.nv.constant4,"a",@progbits
	.align	8
	.align		8
.nv.constant4:
        /*0000*/ 	.dword	_$_str
	.align		8
        /*0008*/ 	.dword	_$_str_$_2


//--------------------- .text.triton_poi_fused__native_batch_norm_legit_no_training_leaky_relu_leaky_relu_backward_3 --------------------------
	.section	.text.triton_poi_fused__native_batch_norm_legit_no_training_leaky_relu_leaky_relu_backward_3,"ax",@progbits
	.align	128
        .global         triton_poi_fused__native_batch_norm_legit_no_training_leaky_relu_leaky_relu_backward_3
        .type           triton_poi_fused__native_batch_norm_legit_no_training_leaky_relu_leaky_relu_backward_3,@function
        .size           triton_poi_fused__native_batch_norm_legit_no_training_leaky_relu_leaky_relu_backward_3,(.L_x_1 - triton_poi_fused__native_batch_norm_legit_no_training_leaky_relu_leaky_relu_backward_3)
        .other          triton_poi_fused__native_batch_norm_legit_no_training_leaky_relu_leaky_relu_backward_3,@"STO_CUDA_ENTRY STV_DEFAULT"
triton_poi_fused__native_batch_norm_legit_no_training_leaky_relu_leaky_relu_backward_3:
.text.triton_poi_fused__native_batch_norm_legit_no_training_leaky_relu_leaky_relu_backward_3:
[----:B------:R-:W0:Y:S01]  /*0000*/  LDC R1, c[0x0][0x28] ;  /* 0x00000a00ff017b82 */ /* 0x000e220000000800 */
[----:B------:R-:W1:Y:S07]  /*0010*/  S2R R0, SR_TID.X ;  /* 0x0000000000007919 */ /* 0x000e6e0000002100 */
[----:B------:R-:W2:Y:S01]  /*0020*/  LDC.64 R6, c[0x0][0x228] ;  /* 0x00008a00ff067b82 */ /* 0x000ea20000000a00 */
[----:B------:R-:W-:Y:S01]  /*0030*/  CS2R R14, SRZ ;  /* 0x00000000000e7805 */ /* 0x000fe2000001ff00 */
[----:B------:R-:W-:Y:S01]  /*0040*/  ULDC.64 UR4, c[0x0][0x208] ;  /* 0x0000820000047ab9 */ /* 0x000fe20000000a00 */
[----:B------:R-:W3:Y:S05]  /*0050*/  S2R R3, SR_CTAID.X ;  /* 0x0000000000037919 */ /* 0x000eea0000002500 */
[----:B------:R-:W4:Y:S08]  /*0060*/  LDC.64 R4, c[0x0][0x220] ;  /* 0x00008800ff047b82 */ /* 0x000f300000000a00 */
[----:B------:R-:W5:Y:S08]  /*0070*/  LDC.64 R8, c[0x0][0x230] ;  /* 0x00008c00ff087b82 */ /* 0x000f700000000a00 */
[----:B------:R-:W5:Y:S01]  /*0080*/  LDC.64 R10, c[0x0][0x238] ;  /* 0x00008e00ff0a7b82 */ /* 0x000f620000000a00 */
[----:B------:R-:W-:Y:S01]  /*0090*/  HFMA2.MMA R12, -RZ, RZ, 0, 0 ;  /* 0x00000000ff0c7435 */ /* 0x000fe200000001ff */
[----:B------:R-:W-:Y:S01]  /*00a0*/  ULDC.64 UR6, c[0x0][0x240] ;  /* 0x0000900000067ab9 */ /* 0x000fe20000000a00 */
[----:B-1----:R-:W-:-:S02]  /*00b0*/  LOP3.LUT R0, R0, 0x7f, RZ, 0xc0, !PT ;  /* 0x0000007f00007812 */ /* 0x002fc400078ec0ff */
[----:B---3--:R-:W-:-:S03]  /*00c0*/  SHF.R.S32.HI R2, RZ, 0x18, R3 ;  /* 0x00000018ff027819 */ /* 0x008fc60000011403 */
[----:B------:R-:W-:Y:S01]  /*00d0*/  IMAD R0, R3, 0x80, R0 ;  /* 0x0000008003007824 */ /* 0x000fe200078e0200 */
[----:B------:R-:W-:-:S04]  /*00e0*/  SGXT R3, R2, 0x1 ;  /* 0x000000010203781a */ /* 0x000fc80000000200 */
[----:B------:R-:W-:Y:S02]  /*00f0*/  ISETP.GE.AND P0, PT, R0, 0x100, PT ;  /* 0x000001000000780c */ /* 0x000fe40003f06270 */
[----:B------:R-:W-:-:S04]  /*0100*/  LEA.HI R3, R3, R0, RZ, 0x4 ;  /* 0x0000000003037211 */ /* 0x000fc800078f20ff */
[----:B------:R-:W-:-:S04]  /*0110*/  SHF.R.S32.HI R3, RZ, 0x4, R3 ;  /* 0x00000004ff037819 */ /* 0x000fc80000011403 */
[----:B------:R-:W-:-:S04]  /*0120*/  LEA.HI R2, R3, R3, RZ, 0x2 ;  /* 0x0000000303027211 */ /* 0x000fc800078f10ff */
[----:B------:R-:W-:-:S05]  /*0130*/  LOP3.LUT R2, R2, 0xfffffffc, RZ, 0xc0, !PT ;  /* 0xfffffffc02027812 */ /* 0x000fca00078ec0ff */
[----:B------:R-:W-:Y:S02]  /*0140*/  IMAD.IADD R13, R3, 0x1, -R2 ;  /* 0x00000001030d7824 */ /* 0x000fe400078e0a02 */
[----:B------:R-:W1:Y:S02]  /*0150*/  LDC.64 R2, c[0x0][0x218] ;  /* 0x00008600ff027b82 */ /* 0x000e640000000a00 */
[----:B--2---:R-:W-:-:S05]  /*0160*/  IMAD.WIDE R6, R13, 0x4, R6 ;  /* 0x000000040d067825 */ /* 0x004fca00078e0206 */
[----:B------:R5:W2:Y:S01]  /*0170*/  @!P0 LDG.E.EL R14, desc[UR4][R6.64] ;  /* 0x00000004060e8981 */ /* 0x000aa2000c2e1900 */
[----:B----4-:R-:W-:-:S05]  /*0180*/  IMAD.WIDE R4, R13, 0x4, R4 ;  /* 0x000000040d047825 */ /* 0x010fca00078e0204 */
[----:B------:R-:W3:Y:S01]  /*0190*/  @!P0 LDG.E.EL R15, desc[UR4][R4.64] ;  /* 0x00000004040f8981 */ /* 0x000ee2000c2e1900 */
[----:B-----5:R-:W-:-:S04]  /*01a0*/  IMAD.WIDE R6, R13, 0x4, R8 ;  /* 0x000000040d067825 */ /* 0x020fc800078e0208 */
[----:B-1----:R-:W-:-:S05]  /*01b0*/  IMAD.WIDE R2, R0, 0x4, R2 ;  /* 0x0000000400027825 */ /* 0x002fca00078e0202 */
[----:B------:R1:W3:Y:S01]  /*01c0*/  @!P0 LDG.E R12, desc[UR4][R2.64] ;  /* 0x00000004020c8981 */ /* 0x0002e2000c1e1900 */
[----:B0-----:R-:W-:Y:S01]  /*01d0*/  IMAD.WIDE R8, R13, 0x4, R10 ;  /* 0x000000040d087825 */ /* 0x001fe200078e020a */
[----:B------:R-:W-:-:S06]  /*01e0*/  CS2R R10, SRZ ;  /* 0x00000000000a7805 */ /* 0x000fcc000001ff00 */
[----:B------:R-:W4:Y:S04]  /*01f0*/  @!P0 LDG.E.EL R10, desc[UR4][R6.64] ;  /* 0x00000004060a8981 */ /* 0x000f28000c2e1900 */
[----:B------:R-:W4:Y:S01]  /*0200*/  @!P0 LDG.E.EL R11, desc[UR4][R8.64] ;  /* 0x00000004080b8981 */ /* 0x000f22000c2e1900 */
[----:B-1----:R-:W-:Y:S02]  /*0210*/  IMAD.MOV.U32 R2, RZ, RZ, 0x3e800000 ;  /* 0x3e800000ff027424 */ /* 0x002fe400078e00ff */
[----:B--2---:R-:W-:-:S04]  /*0220*/  FADD R14, R14, 0.0010000000474974513054 ;  /* 0x3a83126f0e0e7421 */ /* 0x004fc80000000000 */
[----:B------:R-:W0:Y:S02]  /*0230*/  MUFU.SQRT R13, R14 ;  /* 0x0000000e000d7308 */ /* 0x000e240000002000 */
[C---:B0-----:R-:W-:Y:S02]  /*0240*/  FSETP.GT.AND P1, PT, R13.reuse, 8.50705917302346158658e+37, PT ;  /* 0x7e8000000d00780b */ /* 0x041fe40003f24000 */
[----:B------:R-:W-:-:S11]  /*0250*/  FSETP.GEU.AND P2, PT, R13, 1.175494350822287508e-38, PT ;  /* 0x008000000d00780b */ /* 0x000fd60003f4e000 */
[----:B------:R-:W-:-:S04]  /*0260*/  @P1 FMUL R13, R13, 0.25 ;  /* 0x3e8000000d0d1820 */ /* 0x000fc80000400000 */
[----:B------:R-:W-:-:S06]  /*0270*/  @!P2 FMUL R13, R13, 16777216 ;  /* 0x4b8000000d0da820 */ /* 0x000fcc0000400000 */
[----:B------:R-:W0:Y:S01]  /*0280*/  MUFU.RCP R13, R13 ;  /* 0x0000000d000d7308 */ /* 0x000e220000001000 */
[----:B------:R-:W-:-:S05]  /*0290*/  FSEL R2, R2, 1, P1 ;  /* 0x3f80000002027808 */ /* 0x000fca0000800000 */
[----:B------:R-:W-:Y:S01]  /*02a0*/  @!P2 FMUL R2, R2, 16777216 ;  /* 0x4b8000000202a820 */ /* 0x000fe20000400000 */
[----:B---3--:R-:W-:-:S03]  /*02b0*/  FADD R12, -R15, R12 ;  /* 0x0000000c0f0c7221 */ /* 0x008fc60000000100 */
[----:B0-----:R-:W-:-:S04]  /*02c0*/  FMUL R3, R13, R2 ;  /* 0x000000020d037220 */ /* 0x001fc80000400000 */
[----:B------:R-:W-:Y:S02]  /*02d0*/  FMUL R12, R12, R3 ;  /* 0x000000030c0c7220 */ /* 0x000fe40000400000 */
[----:B------:R-:W0:Y:S02]  /*02e0*/  LDC.64 R2, c[0x0][0x210] ;  /* 0x00008400ff027b82 */ /* 0x000e240000000a00 */
[----:B----4-:R-:W-:-:S05]  /*02f0*/  FFMA R11, R12, R10, R11 ;  /* 0x0000000a0c0b7223 */ /* 0x010fca000000000b */
[----:B------:R-:W-:-:S13]  /*0300*/  FSETP.GT.AND P1, PT, R11, RZ, PT ;  /* 0x000000ff0b00720b */ /* 0x000fda0003f24000 */
[----:B------:R-:W-:Y:S01]  /*0310*/  @!P1 FMUL R11, R11, 0.10000000149011611938 ;  /* 0x3dcccccd0b0b9820 */ /* 0x000fe20000400000 */
[----:B------:R-:W-:Y:S01]  /*0320*/  IADD3 R4, P1, R0, UR6, RZ ;  /* 0x0000000600047c10 */ /* 0x000fe2000ff3e0ff */
[----:B0-----:R-:W-:-:S03]  /*0330*/  IMAD.WIDE R2, R0, 0x4, R2 ;  /* 0x0000000400027825 */ /* 0x001fc600078e0202 */
[----:B------:R-:W-:Y:S02]  /*0340*/  FSETP.GT.AND P2, PT, R11, RZ, PT ;  /* 0x000000ff0b00720b */ /* 0x000fe40003f44000 */
[----:B------:R-:W-:Y:S01]  /*0350*/  LEA.HI.X.SX32 R5, R0, UR7, 0x1, P1 ;  /* 0x0000000700057c11 */ /* 0x000fe200088f0eff */
[----:B------:R0:W-:Y:S01]  /*0360*/  @!P0 STG.E desc[UR4][R2.64], R11 ;  /* 0x0000000b02008986 */ /* 0x0001e2000c101904 */
[----:B------:R-:W-:Y:S01]  /*0370*/  SEL R7, RZ, 0x1, !P2 ;  /* 0x00000001ff077807 */ /* 0x000fe20005000000 */
[----:B0-----:R-:W-:Y:S08]  /*0380*/  @P0 EXIT ;  /* 0x000000000000094d */ /* 0x001ff00003800000 */
[----:B------:R-:W-:Y:S01]  /*0390*/  STG.E.U8 desc[UR4][R4.64], R7 ;  /* 0x0000000704007986 */ /* 0x000fe2000c101104 */
[----:B------:R-:W-:Y:S05]  /*03a0*/  EXIT ;  /* 0x000000000000794d */ /* 0x000fea0003800000 */
.L_x_0:
[----:B------:R-:W-:-:S00]  /*03b0*/  BRA `(.L_x_0) ;  /* 0xfffffffc00fc7947 */ /* 0x000fc0000383ffff */
[----:B------:R-:W-:-:S00]  /*03c0*/  NOP ;  /* 0x0000000000007918 */ /* 0x000fc00000000000 */
        /* <DEDUP_REMOVED lines=11> */
.L_x_1:


//--------------------- .nv.global.init           --------------------------
	.section	.nv.global.init,"aw",@progbits
.nv.global.init:
	.type		_$_str,@object
	.size		_$_str,(_$_str_$_2 - _$_str)
_$_str:
        /*0000*/ 	.byte	0x5f, 0x5f, 0x43, 0x55, 0x44, 0x41, 0x5f, 0x46, 0x54, 0x5a, 0x00
	.type		_$_str_$_2,@object
	.size		_$_str_$_2,(.L_1 - _$_str_$_2)
_$_str_$_2:
        /*000b*/ 	.byte	0x5f, 0x5f, 0x43, 0x55, 0x44, 0x41, 0x5f, 0x50, 0x52, 0x45, 0x43, 0x5f, 0x53, 0x51, 0x52, 0x54
        /*001b*/ 	.byte	0x00
.L_1:


//--------------------- .nv.constant0.triton_poi_fused__native_batch_norm_legit_no_training_leaky_relu_leaky_relu_backward_3 --------------------------
	.section	.nv.constant0.triton_poi_fused__native_batch_norm_legit_no_training_leaky_relu_leaky_relu_backward_3,"a",@progbits
	.sectionflags	@""
	.align	4
.nv.constant0.triton_poi_fused__native_batch_norm_legit_no_training_leaky_relu_leaky_relu_backward_3:
	.zero		588
